//
// Generated by NVIDIA NVVM Compiler
//
// Compiler Build ID: CL-36424714
// Cuda compilation tools, release 13.0, V13.0.88
// Based on NVVM 20.0.0
//

.version 9.0
.target sm_100
.address_size 64

	// .globl	_Z17matrix_mul_kernelPfS_S_i

.visible .entry _Z17matrix_mul_kernelPfS_S_i(
	.param .u64 .ptr .align 1 _Z17matrix_mul_kernelPfS_S_i_param_0,
	.param .u64 .ptr .align 1 _Z17matrix_mul_kernelPfS_S_i_param_1,
	.param .u64 .ptr .align 1 _Z17matrix_mul_kernelPfS_S_i_param_2,
	.param .u32 _Z17matrix_mul_kernelPfS_S_i_param_3
)
{
	.reg .pred 	%p<10>;
	.reg .b32 	%r<64>;
	.reg .b32 	%f<68>;
	.reg .b64 	%rd<65>;

	ld.param.u64 	%rd10, [_Z17matrix_mul_kernelPfS_S_i_param_0];
	ld.param.u64 	%rd11, [_Z17matrix_mul_kernelPfS_S_i_param_1];
	ld.param.u64 	%rd9, [_Z17matrix_mul_kernelPfS_S_i_param_2];
	ld.param.u32 	%r37, [_Z17matrix_mul_kernelPfS_S_i_param_3];
	cvta.to.global.u64 	%rd1, %rd11;
	cvta.to.global.u64 	%rd2, %rd10;
	mov.u32 	%r1, %tid.x;
	mov.u32 	%r2, %tid.y;
	setp.lt.s32 	%p1, %r37, 1;
	mov.f32 	%f67, 0f00000000;
	@%p1 bra 	$L__BB0_12;
	mul.lo.s32 	%r3, %r37, %r1;
	and.b32  	%r4, %r37, 7;
	setp.lt.u32 	%p2, %r37, 8;
	mov.f32 	%f67, 0f00000000;
	mov.b32 	%r62, 0;
	@%p2 bra 	$L__BB0_4;
	and.b32  	%r62, %r37, 2147483640;
	neg.s32 	%r60, %r62;
	add.s32 	%r59, %r2, %r37;
	shl.b32 	%r8, %r37, 3;
	shl.b32 	%r39, %r37, 1;
	add.s32 	%r58, %r2, %r39;
	mad.lo.s32 	%r57, %r37, 3, %r2;
	shl.b32 	%r40, %r37, 2;
	add.s32 	%r56, %r2, %r40;
	mad.lo.s32 	%r55, %r37, 5, %r2;
	mad.lo.s32 	%r54, %r37, 6, %r2;
	mad.lo.s32 	%r53, %r37, 7, %r2;
	mul.wide.u32 	%rd12, %r2, 4;
	add.s64 	%rd64, %rd1, %rd12;
	mul.wide.u32 	%rd13, %r3, 4;
	add.s64 	%rd14, %rd13, %rd2;
	add.s64 	%rd63, %rd14, 16;
	mov.f32 	%f67, 0f00000000;
	mul.wide.u32 	%rd29, %r8, 4;
$L__BB0_3:
	.pragma "nounroll";
	ld.global.f32 	%f17, [%rd63+-16];
	ld.global.f32 	%f18, [%rd64];
	fma.rn.f32 	%f19, %f17, %f18, %f67;
	ld.global.f32 	%f20, [%rd63+-12];
	mul.wide.u32 	%rd15, %r59, 4;
	add.s64 	%rd16, %rd1, %rd15;
	ld.global.f32 	%f21, [%rd16];
	fma.rn.f32 	%f22, %f20, %f21, %f19;
	ld.global.f32 	%f23, [%rd63+-8];
	mul.wide.u32 	%rd17, %r58, 4;
	add.s64 	%rd18, %rd1, %rd17;
	ld.global.f32 	%f24, [%rd18];
	fma.rn.f32 	%f25, %f23, %f24, %f22;
	ld.global.f32 	%f26, [%rd63+-4];
	mul.wide.u32 	%rd19, %r57, 4;
	add.s64 	%rd20, %rd1, %rd19;
	ld.global.f32 	%f27, [%rd20];
	fma.rn.f32 	%f28, %f26, %f27, %f25;
	ld.global.f32 	%f29, [%rd63];
	mul.wide.u32 	%rd21, %r56, 4;
	add.s64 	%rd22, %rd1, %rd21;
	ld.global.f32 	%f30, [%rd22];
	fma.rn.f32 	%f31, %f29, %f30, %f28;
	ld.global.f32 	%f32, [%rd63+4];
	mul.wide.u32 	%rd23, %r55, 4;
	add.s64 	%rd24, %rd1, %rd23;
	ld.global.f32 	%f33, [%rd24];
	fma.rn.f32 	%f34, %f32, %f33, %f31;
	ld.global.f32 	%f35, [%rd63+8];
	mul.wide.u32 	%rd25, %r54, 4;
	add.s64 	%rd26, %rd1, %rd25;
	ld.global.f32 	%f36, [%rd26];
	fma.rn.f32 	%f37, %f35, %f36, %f34;
	ld.global.f32 	%f38, [%rd63+12];
	mul.wide.u32 	%rd27, %r53, 4;
	add.s64 	%rd28, %rd1, %rd27;
	ld.global.f32 	%f39, [%rd28];
	fma.rn.f32 	%f67, %f38, %f39, %f37;
	add.s32 	%r60, %r60, 8;
	add.s32 	%r59, %r59, %r8;
	add.s32 	%r58, %r58, %r8;
	add.s32 	%r57, %r57, %r8;
	add.s32 	%r56, %r56, %r8;
	add.s32 	%r55, %r55, %r8;
	add.s32 	%r54, %r54, %r8;
	add.s32 	%r53, %r53, %r8;
	add.s64 	%rd64, %rd64, %rd29;
	add.s64 	%rd63, %rd63, 32;
	setp.ne.s32 	%p3, %r60, 0;
	@%p3 bra 	$L__BB0_3;
$L__BB0_4:
	setp.eq.s32 	%p4, %r4, 0;
	@%p4 bra 	$L__BB0_12;
	and.b32  	%r32, %r37, 3;
	setp.lt.u32 	%p5, %r4, 4;
	@%p5 bra 	$L__BB0_7;
	add.s32 	%r41, %r62, %r3;
	mul.wide.u32 	%rd30, %r41, 4;
	add.s64 	%rd31, %rd2, %rd30;
	ld.global.f32 	%f41, [%rd31];
	mad.lo.s32 	%r42, %r62, %r37, %r2;
	mul.wide.u32 	%rd32, %r42, 4;
	add.s64 	%rd33, %rd1, %rd32;
	ld.global.f32 	%f42, [%rd33];
	fma.rn.f32 	%f43, %f41, %f42, %f67;
	cvt.u64.u32 	%rd34, %r3;
	cvt.u64.u32 	%rd35, %r62;
	add.s64 	%rd36, %rd35, %rd34;
	shl.b64 	%rd37, %rd36, 2;
	add.s64 	%rd38, %rd2, %rd37;
	ld.global.f32 	%f44, [%rd38+4];
	add.s32 	%r43, %r42, %r37;
	mul.wide.u32 	%rd39, %r43, 4;
	add.s64 	%rd40, %rd1, %rd39;
	ld.global.f32 	%f45, [%rd40];
	fma.rn.f32 	%f46, %f44, %f45, %f43;
	ld.global.f32 	%f47, [%rd38+8];
	add.s32 	%r44, %r43, %r37;
	mul.wide.u32 	%rd41, %r44, 4;
	add.s64 	%rd42, %rd1, %rd41;
	ld.global.f32 	%f48, [%rd42];
	fma.rn.f32 	%f49, %f47, %f48, %f46;
	ld.global.f32 	%f50, [%rd38+12];
	add.s32 	%r45, %r44, %r37;
	mul.wide.u32 	%rd43, %r45, 4;
	add.s64 	%rd44, %rd1, %rd43;
	ld.global.f32 	%f51, [%rd44];
	fma.rn.f32 	%f67, %f50, %f51, %f49;
	add.s32 	%r62, %r62, 4;
$L__BB0_7:
	setp.eq.s32 	%p6, %r32, 0;
	@%p6 bra 	$L__BB0_12;
	setp.eq.s32 	%p7, %r32, 1;
	@%p7 bra 	$L__BB0_10;
	add.s32 	%r46, %r62, %r3;
	mul.wide.u32 	%rd45, %r46, 4;
	add.s64 	%rd46, %rd2, %rd45;
	ld.global.f32 	%f53, [%rd46];
	mad.lo.s32 	%r47, %r62, %r37, %r2;
	mul.wide.u32 	%rd47, %r47, 4;
	add.s64 	%rd48, %rd1, %rd47;
	ld.global.f32 	%f54, [%rd48];
	fma.rn.f32 	%f55, %f53, %f54, %f67;
	cvt.u64.u32 	%rd49, %r3;
	cvt.u64.u32 	%rd50, %r62;
	add.s64 	%rd51, %rd50, %rd49;
	shl.b64 	%rd52, %rd51, 2;
	add.s64 	%rd53, %rd2, %rd52;
	ld.global.f32 	%f56, [%rd53+4];
	add.s32 	%r48, %r47, %r37;
	mul.wide.u32 	%rd54, %r48, 4;
	add.s64 	%rd55, %rd1, %rd54;
	ld.global.f32 	%f57, [%rd55];
	fma.rn.f32 	%f67, %f56, %f57, %f55;
	add.s32 	%r62, %r62, 2;
$L__BB0_10:
	and.b32  	%r49, %r37, 1;
	setp.eq.b32 	%p8, %r49, 1;
	not.pred 	%p9, %p8;
	@%p9 bra 	$L__BB0_12;
	add.s32 	%r50, %r62, %r3;
	mul.wide.u32 	%rd56, %r50, 4;
	add.s64 	%rd57, %rd2, %rd56;
	ld.global.f32 	%f58, [%rd57];
	mad.lo.s32 	%r51, %r62, %r37, %r2;
	mul.wide.u32 	%rd58, %r51, 4;
	add.s64 	%rd59, %rd1, %rd58;
	ld.global.f32 	%f59, [%rd59];
	fma.rn.f32 	%f67, %f58, %f59, %f67;
$L__BB0_12:
	cvta.to.global.u64 	%rd60, %rd9;
	mad.lo.s32 	%r52, %r37, %r1, %r2;
	mul.wide.s32 	%rd61, %r52, 4;
	add.s64 	%rd62, %rd60, %rd61;
	st.global.f32 	[%rd62], %f67;
	ret;

}


// ===== COMPILED SASS (sm_100) =====

	.target	sm_100

	.elftype	@"ET_EXEC"


//--------------------- .note.nv.tkinfo           --------------------------
	.section	.note.nv.tkinfo,"",@"SHT_NOTE"
	.sectionflags	@"SHF_NOTE_NV_TKINFO"
	.tkinfo
        /*0018*/ 	.word	0x00000002
        /*0030*/ 	.string	""
        /*0030*/ 	.string	"ptxas"
        /*0030*/ 	.string	"Cuda compilation tools, release 13.0, V13.0.88"
        /*0030*/ 	.string	"Build cuda_13.0.r13.0/compiler.36424714_0"
        /*0030*/ 	.string	"-arch sm_100 -m 64 "



//--------------------- .note.nv.cuinfo           --------------------------
	.section	.note.nv.cuinfo,"",@"SHT_NOTE"
	.sectionflags	@"SHF_NOTE_NV_CUINFO"
        /*0018*/ 	.short	0x0002
        /*001a*/ 	.short	0x0064
        /*001c*/ 	.short	0x0082
	.zero		2


//--------------------- .nv.info                  --------------------------
	.section	.nv.info,"",@"SHT_CUDA_INFO"
	.align	4


	//----- nvinfo : EIATTR_REGCOUNT
	.align		4
        /*0000*/ 	.byte	0x04, 0x2f
        /*0002*/ 	.short	(.L_1 - .L_0)
	.align		4
.L_0:
        /*0004*/ 	.word	index@(_Z17matrix_mul_kernelPfS_S_i)
        /*0008*/ 	.word	0x00000020


	//----- nvinfo : EIATTR_FRAME_SIZE
	.align		4
.L_1:
        /*000c*/ 	.byte	0x04, 0x11
        /*000e*/ 	.short	(.L_3 - .L_2)
	.align		4
.L_2:
        /*0010*/ 	.word	index@(_Z17matrix_mul_kernelPfS_S_i)
        /*0014*/ 	.word	0x00000000


	//----- nvinfo : EIATTR_MIN_STACK_SIZE
	.align		4
.L_3:
        /*0018*/ 	.byte	0x04, 0x12
        /*001a*/ 	.short	(.L_5 - .L_4)
	.align		4
.L_4:
        /*001c*/ 	.word	index@(_Z17matrix_mul_kernelPfS_S_i)
        /*0020*/ 	.word	0x00000000
.L_5:


//--------------------- .nv.compat                --------------------------
	.section	.nv.compat,"",@"SHT_CUDA_COMPAT_INFO"
	.align	4
        /*0000*/ 	.byte	0x02, 0x09, 0x00, 0x00, 0x02, 0x02, 0x01, 0x00, 0x02, 0x05, 0x05, 0x00, 0x03, 0x07, 0x01, 0x01
        /*0010*/ 	.byte	0x02, 0x03, 0x00, 0x00, 0x02, 0x06, 0x01, 0x00, 0x04, 0x0b, 0x08, 0x00, 0x09, 0x00, 0x00, 0x00
        /*0020*/ 	.byte	0x00, 0x00, 0x00, 0x00


//--------------------- .nv.info._Z17matrix_mul_kernelPfS_S_i --------------------------
	.section	.nv.info._Z17matrix_mul_kernelPfS_S_i,"",@"SHT_CUDA_INFO"
	.sectionflags	@""
	.align	4


	//----- nvinfo : EIATTR_CUDA_API_VERSION
	.align		4
        /*0000*/ 	.byte	0x04, 0x37
        /*0002*/ 	.short	(.L_7 - .L_6)
.L_6:
        /*0004*/ 	.word	0x00000082


	//----- nvinfo : EIATTR_KPARAM_INFO
	.align		4
.L_7:
        /*0008*/ 	.byte	0x04, 0x17
        /*000a*/ 	.short	(.L_9 - .L_8)
.L_8:
        /*000c*/ 	.word	0x00000000
        /*0010*/ 	.short	0x0003
        /*0012*/ 	.short	0x0018
        /*0014*/ 	.byte	0x00, 0xf0, 0x11, 0x00


	//----- nvinfo : EIATTR_KPARAM_INFO
	.align		4
.L_9:
        /*0018*/ 	.byte	0x04, 0x17
        /*001a*/ 	.short	(.L_11 - .L_10)
.L_10:
        /*001c*/ 	.word	0x00000000
        /*0020*/ 	.short	0x0002
        /*0022*/ 	.short	0x0010
        /*0024*/ 	.byte	0x00, 0xf5, 0x21, 0x00


	//----- nvinfo : EIATTR_KPARAM_INFO
	.align		4
.L_11:
        /*0028*/ 	.byte	0x04, 0x17
        /*002a*/ 	.short	(.L_13 - .L_12)
.L_12:
        /*002c*/ 	.word	0x00000000
        /*0030*/ 	.short	0x0001
        /*0032*/ 	.short	0x0008
        /*0034*/ 	.byte	0x00, 0xf5, 0x21, 0x00


	//----- nvinfo : EIATTR_KPARAM_INFO
	.align		4
.L_13:
        /*0038*/ 	.byte	0x04, 0x17
        /*003a*/ 	.short	(.L_15 - .L_14)
.L_14:
        /*003c*/ 	.word	0x00000000
        /*0040*/ 	.short	0x0000
        /*0042*/ 	.short	0x0000
        /*0044*/ 	.byte	0x00, 0xf5, 0x21, 0x00


	//----- nvinfo : EIATTR_SPARSE_MMA_MASK
	.align		4
.L_15:
        /*0048*/ 	.byte	0x03, 0x50
        /*004a*/ 	.short	0x0000


	//----- nvinfo : EIATTR_MAXREG_COUNT
	.align		4
        /*004c*/ 	.byte	0x03, 0x1b
        /*004e*/ 	.short	0x00ff


	//----- nvinfo : EIATTR_MERCURY_ISA_VERSION
	.align		4
        /*0050*/ 	.byte	0x03, 0x5f
        /*0052*/ 	.short	0x0101


	//----- nvinfo : EIATTR_VRC_CTA_INIT_COUNT
	.align		4
        /*0054*/ 	.byte	0x02, 0x4a
	.zero		1
	.zero		1


	//----- nvinfo : EIATTR_EXIT_INSTR_OFFSETS
	.align		4
        /*0058*/ 	.byte	0x04, 0x1c
        /*005a*/ 	.short	(.L_17 - .L_16)


	//   ....[0]....
.L_16:
        /*005c*/ 	.word	0x00000960


	//----- nvinfo : EIATTR_CBANK_PARAM_SIZE
	.align		4
.L_17:
        /*0060*/ 	.byte	0x03, 0x19
        /*0062*/ 	.short	0x001c


	//----- nvinfo : EIATTR_PARAM_CBANK
	.align		4
        /*0064*/ 	.byte	0x04, 0x0a
        /*0066*/ 	.short	(.L_19 - .L_18)
	.align		4
.L_18:
        /*0068*/ 	.word	index@(.nv.constant0._Z17matrix_mul_kernelPfS_S_i)
        /*006c*/ 	.short	0x0380
        /*006e*/ 	.short	0x001c


	//----- nvinfo : EIATTR_SW_WAR
	.align		4
.L_19:
        /*0070*/ 	.byte	0x04, 0x36
        /*0072*/ 	.short	(.L_21 - .L_20)
.L_20:
        /*0074*/ 	.word	0x00000008
.L_21:


//--------------------- .nv.callgraph             --------------------------
	.section	.nv.callgraph,"",@"SHT_CUDA_CALLGRAPH"
	.align	4
	.sectionentsize	8
	.align		4
        /*0000*/ 	.word	0x00000000
	.align		4
        /*0004*/ 	.word	0xffffffff
	.align		4
        /*0008*/ 	.word	0x00000000
	.align		4
        /*000c*/ 	.word	0xfffffffe
	.align		4
        /*0010*/ 	.word	0x00000000
	.align		4
        /*0014*/ 	.word	0xfffffffd
	.align		4
        /*0018*/ 	.word	0x00000000
	.align		4
        /*001c*/ 	.word	0xfffffffc


//--------------------- .text._Z17matrix_mul_kernelPfS_S_i --------------------------
	.section	.text._Z17matrix_mul_kernelPfS_S_i,"ax",@progbits
	.align	128
        .global         _Z17matrix_mul_kernelPfS_S_i
        .type           _Z17matrix_mul_kernelPfS_S_i,@function
        .size           _Z17matrix_mul_kernelPfS_S_i,(.L_x_5 - _Z17matrix_mul_kernelPfS_S_i)
        .other          _Z17matrix_mul_kernelPfS_S_i,@"STO_CUDA_ENTRY STV_DEFAULT"
_Z17matrix_mul_kernelPfS_S_i:
.text._Z17matrix_mul_kernelPfS_S_i:
[----:B------:R-:W-:Y:S08]  /*0000*/  LDC R1, c[0x0][0x37c] ;  /* 0x0000df00ff017b82 */ /* 0x000ff00000000800 */
[----:B------:R-:W0:Y:S01]  /*0010*/  LDC R0, c[0x0][0x398] ;  /* 0x0000e600ff007b82 */ /* 0x000e220000000800 */
[----:B------:R-:W1:Y:S01]  /*0020*/  S2R R3, SR_TID.X ;  /* 0x0000000000037919 */ /* 0x000e620000002100 */
[----:B------:R-:W2:Y:S01]  /*0030*/  LDCU.64 UR4, c[0x0][0x358] ;  /* 0x00006b00ff0477ac */ /* 0x000ea20008000a00 */
[----:B------:R-:W-:Y:S01]  /*0040*/  HFMA2 R20, -RZ, RZ, 0, 0 ;  /* 0x00000000ff147431 */ /* 0x000fe200000001ff */
[----:B------:R-:W3:Y:S01]  /*0050*/  S2R R5, SR_TID.Y ;  /* 0x0000000000057919 */ /* 0x000ee20000002200 */
[----:B0-----:R-:W-:-:S13]  /*0060*/  ISETP.GE.AND P0, PT, R0, 0x1, PT ;  /* 0x000000010000780c */ /* 0x001fda0003f06270 */
[----:B-123--:R-:W-:Y:S05]  /*0070*/  @!P0 BRA `(.L_x_0) ;  /* 0x0000000800288947 */ /* 0x00efea0003800000 */
[C---:B------:R-:W-:Y:S01]  /*0080*/  ISETP.GE.U32.AND P1, PT, R0.reuse, 0x8, PT ;  /* 0x000000080000780c */ /* 0x040fe20003f26070 */
[----:B------:R-:W-:Y:S01]  /*0090*/  IMAD R6, R3, R0, RZ ;  /* 0x0000000003067224 */ /* 0x000fe200078e02ff */
[----:B------:R-:W-:Y:S02]  /*00a0*/  LOP3.LUT R4, R0, 0x7, RZ, 0xc0, !PT ;  /* 0x0000000700047812 */ /* 0x000fe400078ec0ff */
[----:B------:R-:W-:Y:S02]  /*00b0*/  MOV R20, RZ ;  /* 0x000000ff00147202 */ /* 0x000fe40000000f00 */
[----:B------:R-:W-:Y:S02]  /*00c0*/  ISETP.NE.AND P0, PT, R4, RZ, PT ;  /* 0x000000ff0400720c */ /* 0x000fe40003f05270 */
[----:B------:R-:W-:-:S05]  /*00d0*/  MOV R7, RZ ;  /* 0x000000ff00077202 */ /* 0x000fca0000000f00 */
[----:B------:R-:W-:Y:S06]  /*00e0*/  @!P1 BRA `(.L_x_1) ;  /* 0x0000000000fc9947 */ /* 0x000fec0003800000 */
[----:B------:R-:W0:Y:S01]  /*00f0*/  LDC.64 R8, c[0x0][0x380] ;  /* 0x0000e000ff087b82 */ /* 0x000e220000000a00 */
[C---:B------:R-:W-:Y:S01]  /*0100*/  LOP3.LUT R7, R0.reuse, 0x7ffffff8, RZ, 0xc0, !PT ;  /* 0x7ffffff800077812 */ /* 0x040fe200078ec0ff */
[C-C-:B------:R-:W-:Y:S01]  /*0110*/  IMAD R11, R0.reuse, 0x3, R5.reuse ;  /* 0x00000003000b7824 */ /* 0x140fe200078e0205 */
[----:B------:R-:W-:Y:S01]  /*0120*/  IADD3 R2, PT, PT, R5, R0, RZ ;  /* 0x0000000005027210 */ /* 0x000fe20007ffe0ff */
[C-C-:B------:R-:W-:Y:S01]  /*0130*/  IMAD R29, R0.reuse, 0x5, R5.reuse ;  /* 0x00000005001d7824 */ /* 0x140fe200078e0205 */
[C---:B------:R-:W-:Y:S01]  /*0140*/  SHF.L.U32 R10, R0.reuse, 0x3, RZ ;  /* 0x00000003000a7819 */ /* 0x040fe200000006ff */
[C-C-:B------:R-:W-:Y:S01]  /*0150*/  IMAD R26, R0.reuse, 0x6, R5.reuse ;  /* 0x00000006001a7824 */ /* 0x140fe200078e0205 */
[C---:B------:R-:W-:Y:S01]  /*0160*/  LEA R27, R0.reuse, R5, 0x2 ;  /* 0x00000005001b7211 */ /* 0x040fe200078e10ff */
[----:B------:R-:W1:Y:S01]  /*0170*/  LDC.64 R12, c[0x0][0x388] ;  /* 0x0000e200ff0c7b82 */ /* 0x000e620000000a00 */
[----:B------:R-:W-:Y:S01]  /*0180*/  IMAD R28, R0, 0x7, R5 ;  /* 0x00000007001c7824 */ /* 0x000fe200078e0205 */
[----:B------:R-:W-:Y:S01]  /*0190*/  MOV R20, RZ ;  /* 0x000000ff00147202 */ /* 0x000fe20000000f00 */
[----:B0-----:R-:W-:-:S03]  /*01a0*/  IMAD.WIDE.U32 R8, R6, 0x4, R8 ;  /* 0x0000000406087825 */ /* 0x001fc600078e0008 */
[----:B------:R-:W-:Y:S01]  /*01b0*/  IADD3 R19, P1, PT, R8, 0x10, RZ ;  /* 0x0000001008137810 */ /* 0x000fe20007f3e0ff */
[----:B------:R-:W-:Y:S02]  /*01c0*/  IMAD.MOV R8, RZ, RZ, -R7 ;  /* 0x000000ffff087224 */ /* 0x000fe400078e0a07 */
[----:B-1----:R-:W-:Y:S01]  /*01d0*/  IMAD.WIDE.U32 R16, R5, 0x4, R12 ;  /* 0x0000000405107825 */ /* 0x002fe200078e000c */
[----:B------:R-:W-:Y:S02]  /*01e0*/  IADD3.X R22, PT, PT, RZ, R9, RZ, P1, !PT ;  /* 0x00000009ff167210 */ /* 0x000fe40000ffe4ff */
[----:B------:R-:W-:-:S07]  /*01f0*/  LEA R9, R0, R5, 0x1 ;  /* 0x0000000500097211 */ /* 0x000fce00078e08ff */
.L_x_2:
[----:B------:R-:W-:Y:S02]  /*0200*/  MOV R14, R19 ;  /* 0x00000013000e7202 */ /* 0x000fe40000000f00 */
[----:B------:R-:W-:Y:S01]  /*0210*/  MOV R15, R22 ;  /* 0x00000016000f7202 */ /* 0x000fe20000000f00 */
[--C-:B------:R-:W-:Y:S01]  /*0220*/  IMAD.WIDE.U32 R18, R2, 0x4, R12.reuse ;  /* 0x0000000402127825 */ /* 0x100fe200078e000c */
[----:B------:R-:W2:Y:S04]  /*0230*/  LDG.E R22, desc[UR4][R16.64] ;  /* 0x0000000410167981 */ /* 0x000ea8000c1e1900 */
[----:B------:R-:W2:Y:S04]  /*0240*/  LDG.E R21, desc[UR4][R14.64+-0x10] ;  /* 0xfffff0040e157981 */ /* 0x000ea8000c1e1900 */
[----:B------:R-:W3:Y:S04]  /*0250*/  LDG.E R18, desc[UR4][R18.64] ;  /* 0x0000000412127981 */ /* 0x000ee8000c1e1900 */
[----:B------:R-:W3:Y:S01]  /*0260*/  LDG.E R23, desc[UR4][R14.64+-0xc] ;  /* 0xfffff4040e177981 */ /* 0x000ee2000c1e1900 */
[----:B------:R-:W-:-:S06]  /*0270*/  IMAD.WIDE.U32 R24, R9, 0x4, R12 ;  /* 0x0000000409187825 */ /* 0x000fcc00078e000c */
[----:B------:R-:W4:Y:S04]  /*0280*/  LDG.E R24, desc[UR4][R24.64] ;  /* 0x0000000418187981 */ /* 0x000f28000c1e1900 */
[----:B------:R-:W5:Y:S01]  /*0290*/  LDG.E R25, desc[UR4][R14.64+0x4] ;  /* 0x000004040e197981 */ /* 0x000f62000c1e1900 */
[----:B--2---:R-:W-:-:S03]  /*02a0*/  FFMA R20, R21, R22, R20 ;  /* 0x0000001615147223 */ /* 0x004fc60000000014 */
[----:B------:R-:W4:Y:S01]  /*02b0*/  LDG.E R21, desc[UR4][R14.64+-0x8] ;  /* 0xfffff8040e157981 */ /* 0x000f22000c1e1900 */
[----:B---3--:R-:W-:Y:S01]  /*02c0*/  FFMA R20, R23, R18, R20 ;  /* 0x0000001217147223 */ /* 0x008fe20000000014 */
[----:B------:R-:W-:-:S06]  /*02d0*/  IMAD.WIDE.U32 R22, R11, 0x4, R12 ;  /* 0x000000040b167825 */ /* 0x000fcc00078e000c */
[----:B------:R-:W2:Y:S04]  /*02e0*/  LDG.E R22, desc[UR4][R22.64] ;  /* 0x0000000416167981 */ /* 0x000ea8000c1e1900 */
[----:B------:R-:W2:Y:S01]  /*02f0*/  LDG.E R23, desc[UR4][R14.64+-0x4] ;  /* 0xfffffc040e177981 */ /* 0x000ea2000c1e1900 */
[----:B------:R-:W-:-:S06]  /*0300*/  IMAD.WIDE.U32 R18, R27, 0x4, R12 ;  /* 0x000000041b127825 */ /* 0x000fcc00078e000c */
[----:B------:R-:W3:Y:S04]  /*0310*/  LDG.E R18, desc[UR4][R18.64] ;  /* 0x0000000412127981 */ /* 0x000ee8000c1e1900 */
[----:B------:R-:W3:Y:S01]  /*0320*/  LDG.E R19, desc[UR4][R14.64] ;  /* 0x000000040e137981 */ /* 0x000ee2000c1e1900 */
[----:B----4-:R-:W-:-:S04]  /*0330*/  FFMA R20, R21, R24, R20 ;  /* 0x0000001815147223 */ /* 0x010fc80000000014 */
[----:B--2---:R-:W-:Y:S01]  /*0340*/  FFMA R22, R23, R22, R20 ;  /* 0x0000001617167223 */ /* 0x004fe20000000014 */
[----:B------:R-:W-:-:S06]  /*0350*/  IMAD.WIDE.U32 R20, R29, 0x4, R12 ;  /* 0x000000041d147825 */ /* 0x000fcc00078e000c */
[----:B------:R-:W5:Y:S01]  /*0360*/  LDG.E R20, desc[UR4][R20.64] ;  /* 0x0000000414147981 */ /* 0x000f62000c1e1900 */
[----:B---3--:R-:W-:Y:S01]  /*0370*/  FFMA R24, R19, R18, R22 ;  /* 0x0000001213187223 */ /* 0x008fe20000000016 */
[----:B------:R-:W-:Y:S02]  /*0380*/  IMAD.WIDE.U32 R22, R26, 0x4, R12 ;  /* 0x000000041a167825 */ /* 0x000fe400078e000c */
[----:B------:R-:W2:Y:S04]  /*0390*/  LDG.E R19, desc[UR4][R14.64+0x8] ;  /* 0x000008040e137981 */ /* 0x000ea8000c1e1900 */
[----:B------:R-:W3:Y:S04]  /*03a0*/  LDG.E R21, desc[UR4][R14.64+0xc] ;  /* 0x00000c040e157981 */ /* 0x000ee8000c1e1900 */
[----:B------:R-:W2:Y:S01]  /*03b0*/  LDG.E R22, desc[UR4][R22.64] ;  /* 0x0000000416167981 */ /* 0x000ea2000c1e1900 */
[----:B-----5:R-:W-:Y:S01]  /*03c0*/  FFMA R18, R25, R20, R24 ;  /* 0x0000001419127223 */ /* 0x020fe20000000018 */
[----:B------:R-:W-:-:S06]  /*03d0*/  IMAD.WIDE.U32 R24, R28, 0x4, R12 ;  /* 0x000000041c187825 */ /* 0x000fcc00078e000c */
[----:B------:R-:W3:Y:S01]  /*03e0*/  LDG.E R24, desc[UR4][R24.64] ;  /* 0x0000000418187981 */ /* 0x000ee2000c1e1900 */
[----:B------:R-:W-:Y:S01]  /*03f0*/  IADD3 R8, PT, PT, R8, 0x8, RZ ;  /* 0x0000000808087810 */ /* 0x000fe20007ffe0ff */
[----:B--2---:R-:W-:Y:S01]  /*0400*/  FFMA R18, R19, R22, R18 ;  /* 0x0000001613127223 */ /* 0x004fe20000000012 */
[----:B------:R-:W-:-:S04]  /*0410*/  IADD3 R19, P1, PT, R14, 0x20, RZ ;  /* 0x000000200e137810 */ /* 0x000fc80007f3e0ff */
[----:B------:R-:W-:Y:S02]  /*0420*/  IADD3.X R22, PT, PT, RZ, R15, RZ, P1, !PT ;  /* 0x0000000fff167210 */ /* 0x000fe40000ffe4ff */
[----:B------:R-:W-:Y:S01]  /*0430*/  ISETP.NE.AND P1, PT, R8, RZ, PT ;  /* 0x000000ff0800720c */ /* 0x000fe20003f25270 */
[C---:B------:R-:W-:Y:S01]  /*0440*/  IMAD.IADD R11, R10.reuse, 0x1, R11 ;  /* 0x000000010a0b7824 */ /* 0x040fe200078e020b */
[C---:B------:R-:W-:Y:S01]  /*0450*/  IADD3 R2, PT, PT, R10.reuse, R2, RZ ;  /* 0x000000020a027210 */ /* 0x040fe20007ffe0ff */
[C---:B------:R-:W-:Y:S01]  /*0460*/  IMAD.WIDE.U32 R16, R10.reuse, 0x4, R16 ;  /* 0x000000040a107825 */ /* 0x040fe200078e0010 */
[C---:B------:R-:W-:Y:S02]  /*0470*/  IADD3 R9, PT, PT, R10.reuse, R9, RZ ;  /* 0x000000090a097210 */ /* 0x040fe40007ffe0ff */
[C---:B------:R-:W-:Y:S02]  /*0480*/  IADD3 R27, PT, PT, R10.reuse, R27, RZ ;  /* 0x0000001b0a1b7210 */ /* 0x040fe40007ffe0ff */
[----:B------:R-:W-:-:S02]  /*0490*/  IADD3 R29, PT, PT, R10, R29, RZ ;  /* 0x0000001d0a1d7210 */ /* 0x000fc40007ffe0ff */
[C---:B------:R-:W-:Y:S02]  /*04a0*/  IADD3 R26, PT, PT, R10.reuse, R26, RZ ;  /* 0x0000001a0a1a7210 */ /* 0x040fe40007ffe0ff */
[----:B------:R-:W-:Y:S01]  /*04b0*/  IADD3 R28, PT, PT, R10, R28, RZ ;  /* 0x0000001c0a1c7210 */ /* 0x000fe20007ffe0ff */
[----:B---3--:R-:W-:Y:S01]  /*04c0*/  FFMA R20, R21, R24, R18 ;  /* 0x0000001815147223 */ /* 0x008fe20000000012 */
[----:B------:R-:W-:Y:S06]  /*04d0*/  @P1 BRA `(.L_x_2) ;  /* 0xfffffffc00481947 */ /* 0x000fec000383ffff */
.L_x_1:
[----:B------:R-:W-:Y:S05]  /*04e0*/  @!P0 BRA `(.L_x_0) ;  /* 0x00000004000c8947 */ /* 0x000fea0003800000 */
[----:B------:R-:W-:Y:S02]  /*04f0*/  ISETP.GE.U32.AND P1, PT, R4, 0x4, PT ;  /* 0x000000040400780c */ /* 0x000fe40003f26070 */
[----:B------:R-:W-:-:S04]  /*0500*/  LOP3.LUT R2, R0, 0x3, RZ, 0xc0, !PT ;  /* 0x0000000300027812 */ /* 0x000fc800078ec0ff */
[----:B------:R-:W-:-:S07]  /*0510*/  ISETP.NE.AND P0, PT, R2, RZ, PT ;  /* 0x000000ff0200720c */ /* 0x000fce0003f05270 */
[----:B------:R-:W-:Y:S06]  /*0520*/  @!P1 BRA `(.L_x_3) ;  /* 0x0000000000789947 */ /* 0x000fec0003800000 */
[----:B------:R-:W0:Y:S01]  /*0530*/  LDC.64 R16, c[0x0][0x380] ;  /* 0x0000e000ff107b82 */ /* 0x000e220000000a00 */
[----:B------:R-:W1:Y:S01]  /*0540*/  LDCU.64 UR6, c[0x0][0x380] ;  /* 0x00007000ff0677ac */ /* 0x000e620008000a00 */
[-C--:B------:R-:W-:Y:S01]  /*0550*/  IMAD R15, R7, R0.reuse, R5 ;  /* 0x00000000070f7224 */ /* 0x080fe200078e0205 */
[CC--:B------:R-:W-:Y:S02]  /*0560*/  IADD3 R11, PT, PT, R6.reuse, R7.reuse, RZ ;  /* 0x00000007060b7210 */ /* 0x0c0fe40007ffe0ff */
[----:B------:R-:W-:Y:S02]  /*0570*/  IADD3 R4, P1, PT, R6, R7, RZ ;  /* 0x0000000706047210 */ /* 0x000fe40007f3e0ff */
[----:B------:R-:W-:Y:S01]  /*0580*/  IADD3 R19, PT, PT, R15, R0, RZ ;  /* 0x000000000f137210 */ /* 0x000fe20007ffe0ff */
[----:B------:R-:W2:Y:S04]  /*0590*/  LDC.64 R8, c[0x0][0x388] ;  /* 0x0000e200ff087b82 */ /* 0x000ea80000000a00 */
[----:B------:R-:W-:-:S02]  /*05a0*/  IMAD.IADD R21, R19, 0x1, R0 ;  /* 0x0000000113157824 */ /* 0x000fc400078e0200 */
[----:B0-----:R-:W-:Y:S01]  /*05b0*/  IMAD.WIDE.U32 R16, R11, 0x4, R16 ;  /* 0x000000040b107825 */ /* 0x001fe200078e0010 */
[----:B------:R-:W-:Y:S02]  /*05c0*/  IADD3.X R11, PT, PT, RZ, RZ, RZ, P1, !PT ;  /* 0x000000ffff0b7210 */ /* 0x000fe40000ffe4ff */
[----:B-1----:R-:W-:-:S03]  /*05d0*/  LEA R10, P1, R4, UR6, 0x2 ;  /* 0x00000006040a7c11 */ /* 0x002fc6000f8210ff */
[----:B------:R-:W3:Y:S01]  /*05e0*/  LDG.E R17, desc[UR4][R16.64] ;  /* 0x0000000410117981 */ /* 0x000ee2000c1e1900 */
[----:B------:R-:W-:Y:S01]  /*05f0*/  LEA.HI.X R11, R4, UR7, R11, 0x2, P1 ;  /* 0x00000007040b7c11 */ /* 0x000fe200088f140b */
[----:B--2---:R-:W-:-:S04]  /*0600*/  IMAD.WIDE.U32 R14, R15, 0x4, R8 ;  /* 0x000000040f0e7825 */ /* 0x004fc800078e0008 */
[--C-:B------:R-:W-:Y:S01]  /*0610*/  IMAD.WIDE.U32 R12, R19, 0x4, R8.reuse ;  /* 0x00000004130c7825 */ /* 0x100fe200078e0008 */
[----:B------:R-:W2:Y:S03]  /*0620*/  LDG.E R4, desc[UR4][R10.64+0x4] ;  /* 0x000004040a047981 */ /* 0x000ea6000c1e1900 */
[C---:B------:R-:W-:Y:S01]  /*0630*/  IMAD.WIDE.U32 R18, R21.reuse, 0x4, R8 ;  /* 0x0000000415127825 */ /* 0x040fe200078e0008 */
[----:B------:R-:W3:Y:S01]  /*0640*/  LDG.E R14, desc[UR4][R14.64] ;  /* 0x000000040e0e7981 */ /* 0x000ee2000c1e1900 */
[----:B------:R-:W-:-:S03]  /*0650*/  IADD3 R21, PT, PT, R21, R0, RZ ;  /* 0x0000000015157210 */ /* 0x000fc60007ffe0ff */
[----:B------:R-:W2:Y:S02]  /*0660*/  LDG.E R12, desc[UR4][R12.64] ;  /* 0x000000040c0c7981 */ /* 0x000ea4000c1e1900 */
[----:B------:R-:W-:Y:S02]  /*0670*/  IMAD.WIDE.U32 R8, R21, 0x4, R8 ;  /* 0x0000000415087825 */ /* 0x000fe400078e0008 */
[----:B------:R-:W4:Y:S04]  /*0680*/  LDG.E R18, desc[UR4][R18.64] ;  /* 0x0000000412127981 */ /* 0x000f28000c1e1900 */
[----:B------:R-:W4:Y:S04]  /*0690*/  LDG.E R21, desc[UR4][R10.64+0x8] ;  /* 0x000008040a157981 */ /* 0x000f28000c1e1900 */
[----:B------:R-:W5:Y:S04]  /*06a0*/  LDG.E R23, desc[UR4][R10.64+0xc] ;  /* 0x00000c040a177981 */ /* 0x000f68000c1e1900 */
[----:B------:R-:W5:Y:S01]  /*06b0*/  LDG.E R8, desc[UR4][R8.64] ;  /* 0x0000000408087981 */ /* 0x000f62000c1e1900 */
[----:B------:R-:W-:Y:S01]  /*06c0*/  IADD3 R7, PT, PT, R7, 0x4, RZ ;  /* 0x0000000407077810 */ /* 0x000fe20007ffe0ff */
[----:B---3--:R-:W-:-:S04]  /*06d0*/  FFMA R17, R17, R14, R20 ;  /* 0x0000000e11117223 */ /* 0x008fc80000000014 */
[----:B--2---:R-:W-:-:S04]  /*06e0*/  FFMA R4, R4, R12, R17 ;  /* 0x0000000c04047223 */ /* 0x004fc80000000011 */
[----:B----4-:R-:W-:-:S04]  /*06f0*/  FFMA R4, R21, R18, R4 ;  /* 0x0000001215047223 */ /* 0x010fc80000000004 */
[----:B-----5:R-:W-:-:S07]  /*0700*/  FFMA R20, R23, R8, R4 ;  /* 0x0000000817147223 */ /* 0x020fce0000000004 */
.L_x_3:
[----:B------:R-:W-:Y:S05]  /*0710*/  @!P0 BRA `(.L_x_0) ;  /* 0x0000000000808947 */ /* 0x000fea0003800000 */
[----:B------:R-:W-:Y:S01]  /*0720*/  ISETP.NE.AND P1, PT, R2, 0x1, PT ;  /* 0x000000010200780c */ /* 0x000fe20003f25270 */
[----:B------:R-:W0:Y:S01]  /*0730*/  LDC.64 R18, c[0x0][0x380] ;  /* 0x0000e000ff127b82 */ /* 0x000e220000000a00 */
[----:B------:R-:W-:-:S04]  /*0740*/  LOP3.LUT R2, R0, 0x1, RZ, 0xc0, !PT ;  /* 0x0000000100027812 */ /* 0x000fc800078ec0ff */
[----:B------:R-:W-:-:S03]  /*0750*/  ISETP.NE.U32.AND P0, PT, R2, 0x1, PT ;  /* 0x000000010200780c */ /* 0x000fc60003f05070 */
[----:B------:R-:W1:Y:S04]  /*0760*/  LDC.64 R14, c[0x0][0x388] ;  /* 0x0000e200ff0e7b82 */ /* 0x000e680000000a00 */
[CC--:B------:R-:W-:Y:S01]  /*0770*/  @P1 IADD3 R17, PT, PT, R6.reuse, R7.reuse, RZ ;  /* 0x0000000706111210 */ /* 0x0c0fe20007ffe0ff */
[CC--:B------:R-:W-:Y:S01]  /*0780*/  @P1 IMAD R21, R7.reuse, R0.reuse, R5 ;  /* 0x0000000007151224 */ /* 0x0c0fe200078e0205 */
[----:B------:R-:W-:Y:S02]  /*0790*/  @P1 IADD3 R2, P2, PT, R6, R7, RZ ;  /* 0x0000000706021210 */ /* 0x000fe40007f5e0ff */
[----:B------:R-:W2:Y:S01]  /*07a0*/  @P1 LDC.64 R12, c[0x0][0x380] ;  /* 0x0000e000ff0c1b82 */ /* 0x000ea20000000a00 */
[----:B------:R-:W-:Y:S02]  /*07b0*/  @P1 IADD3 R7, PT, PT, R7, 0x2, RZ ;  /* 0x0000000207071810 */ /* 0x000fe40007ffe0ff */
[----:B------:R-:W-:-:S02]  /*07c0*/  @P1 IADD3 R23, PT, PT, R21, R0, RZ ;  /* 0x0000000015171210 */ /* 0x000fc40007ffe0ff */
[----:B------:R-:W-:-:S03]  /*07d0*/  @P1 IADD3.X R4, PT, PT, RZ, RZ, RZ, P2, !PT ;  /* 0x000000ffff041210 */ /* 0x000fc600017fe4ff */
[----:B------:R-:W3:Y:S01]  /*07e0*/  LDC.64 R8, c[0x0][0x380] ;  /* 0x0000e000ff087b82 */ /* 0x000ee20000000a00 */
[----:B0-----:R-:W-:-:S06]  /*07f0*/  @P1 IMAD.WIDE.U32 R18, R17, 0x4, R18 ;  /* 0x0000000411121825 */ /* 0x001fcc00078e0012 */
[----:B------:R-:W4:Y:S01]  /*0800*/  @P1 LDG.E R19, desc[UR4][R18.64] ;  /* 0x0000000412131981 */ /* 0x000f22000c1e1900 */
[----:B------:R-:W0:Y:S01]  /*0810*/  LDC.64 R10, c[0x0][0x388] ;  /* 0x0000e200ff0a7b82 */ /* 0x000e220000000a00 */
[----:B-1----:R-:W-:Y:S01]  /*0820*/  @P1 IMAD.WIDE.U32 R16, R21, 0x4, R14 ;  /* 0x0000000415101825 */ /* 0x002fe200078e000e */
[----:B------:R-:W-:-:S03]  /*0830*/  @!P0 IADD3 R21, PT, PT, R6, R7, RZ ;  /* 0x0000000706158210 */ /* 0x000fc60007ffe0ff */
[----:B------:R-:W-:Y:S02]  /*0840*/  @P1 IMAD.WIDE.U32 R14, R23, 0x4, R14 ;  /* 0x00000004170e1825 */ /* 0x000fe400078e000e */
[----:B------:R-:W4:Y:S01]  /*0850*/  @P1 LDG.E R16, desc[UR4][R16.64] ;  /* 0x0000000410101981 */ /* 0x000f22000c1e1900 */
[C---:B--2---:R-:W-:Y:S01]  /*0860*/  @P1 LEA R12, P2, R2.reuse, R12, 0x2 ;  /* 0x0000000c020c1211 */ /* 0x044fe200078410ff */
[----:B------:R-:W-:Y:S02]  /*0870*/  @!P0 IMAD R7, R7, R0, R5 ;  /* 0x0000000007078224 */ /* 0x000fe400078e0205 */
[----:B------:R-:W2:Y:S01]  /*0880*/  @P1 LDG.E R14, desc[UR4][R14.64] ;  /* 0x000000040e0e1981 */ /* 0x000ea2000c1e1900 */
[----:B------:R-:W-:Y:S01]  /*0890*/  @P1 LEA.HI.X R13, R2, R13, R4, 0x2, P2 ;  /* 0x0000000d020d1211 */ /* 0x000fe200010f1404 */
[----:B---3--:R-:W-:-:S04]  /*08a0*/  @!P0 IMAD.WIDE.U32 R8, R21, 0x4, R8 ;  /* 0x0000000415088825 */ /* 0x008fc800078e0008 */
[----:B------:R-:W2:Y:S04]  /*08b0*/  @P1 LDG.E R12, desc[UR4][R12.64+0x4] ;  /* 0x000004040c0c1981 */ /* 0x000ea8000c1e1900 */
[----:B------:R-:W3:Y:S01]  /*08c0*/  @!P0 LDG.E R9, desc[UR4][R8.64] ;  /* 0x0000000408098981 */ /* 0x000ee2000c1e1900 */
[----:B0-----:R-:W-:-:S06]  /*08d0*/  @!P0 IMAD.WIDE.U32 R10, R7, 0x4, R10 ;  /* 0x00000004070a8825 */ /* 0x001fcc00078e000a */
[----:B------:R-:W3:Y:S01]  /*08e0*/  @!P0 LDG.E R10, desc[UR4][R10.64] ;  /* 0x000000040a0a8981 */ /* 0x000ee2000c1e1900 */
[----:B----4-:R-:W-:-:S04]  /*08f0*/  @P1 FFMA R19, R19, R16, R20 ;  /* 0x0000001013131223 */ /* 0x010fc80000000014 */
[----:B--2---:R-:W-:-:S04]  /*0900*/  @P1 FFMA R20, R12, R14, R19 ;  /* 0x0000000e0c141223 */ /* 0x004fc80000000013 */
[----:B---3--:R-:W-:-:S07]  /*0910*/  @!P0 FFMA R20, R9, R10, R20 ;  /* 0x0000000a09148223 */ /* 0x008fce0000000014 */
.L_x_0:
[----:B------:R-:W0:Y:S01]  /*0920*/  LDC.64 R6, c[0x0][0x390] ;  /* 0x0000e400ff067b82 */ /* 0x000e220000000a00 */
[----:B------:R-:W-:-:S04]  /*0930*/  IMAD R3, R3, R0, R5 ;  /* 0x0000000003037224 */ /* 0x000fc800078e0205 */
[----:B0-----:R-:W-:-:S05]  /*0940*/  IMAD.WIDE R2, R3, 0x4, R6 ;  /* 0x0000000403027825 */ /* 0x001fca00078e0206 */
[----:B------:R-:W-:Y:S01]  /*0950*/  STG.E desc[UR4][R2.64], R20 ;  /* 0x0000001402007986 */ /* 0x000fe2000c101904 */
[----:B------:R-:W-:Y:S05]  /*0960*/  EXIT ;  /* 0x000000000000794d */ /* 0x000fea0003800000 */
.L_x_4:
[----:B------:R-:W-:-:S00]  /*0970*/  BRA `(.L_x_4) ;  /* 0xfffffffc00fc7947 */ /* 0x000fc0000383ffff */
[----:B------:R-:W-:-:S00]  /*0980*/  NOP ;  /* 0x0000000000007918 */ /* 0x000fc00000000000 */
[----:B------:R-:W-:-:S00]  /*0990*/  NOP ;  /* 0x0000000000007918 */ /* 0x000fc00000000000 */
[----:B------:R-:W-:-:S00]  /*09a0*/  NOP ;  /* 0x0000000000007918 */ /* 0x000fc00000000000 */
[----:B------:R-:W-:-:S00]  /*09b0*/  NOP ;  /* 0x0000000000007918 */ /* 0x000fc00000000000 */
[----:B------:R-:W-:-:S00]  /*09c0*/  NOP ;  /* 0x0000000000007918 */ /* 0x000fc00000000000 */
[----:B------:R-:W-:-:S00]  /*09d0*/  NOP ;  /* 0x0000000000007918 */ /* 0x000fc00000000000 */
[----:B------:R-:W-:-:S00]  /*09e0*/  NOP ;  /* 0x0000000000007918 */ /* 0x000fc00000000000 */
[----:B------:R-:W-:-:S00]  /*09f0*/  NOP ;  /* 0x0000000000007918 */ /* 0x000fc00000000000 */
.L_x_5:


//--------------------- .nv.shared.reserved.0     --------------------------
	.section	.nv.shared.reserved.0,"aw",@nobits
	.weak		__nv_reservedSMEM_offset_0_alias
	.size		__nv_reservedSMEM_offset_0_alias, 0, 64
	.other		__nv_reservedSMEM_offset_0_alias,@"STO_CUDA_RESERVED_SHARED STV_DEFAULT"
__nv_reservedSMEM_offset_0_alias:
	.zero		0
	.zero		64


//--------------------- .nv.constant0._Z17matrix_mul_kernelPfS_S_i --------------------------
	.section	.nv.constant0._Z17matrix_mul_kernelPfS_S_i,"a",@progbits
	.sectionflags	@""
	.align	4
.nv.constant0._Z17matrix_mul_kernelPfS_S_i:
	.zero		924


//--------------------- SYMBOLS --------------------------

	.type		.nv.reservedSmem.offset0,@object
	.size		.nv.reservedSmem.offset0,0x4
